//
// Generated by NVIDIA NVVM Compiler
//
// Compiler Build ID: CL-36424714
// Cuda compilation tools, release 13.0, V13.0.88
// Based on NVVM 20.0.0
//

.version 9.0
.target sm_100
.address_size 64

	// .globl	_Z14nn_Mish_kernelPfS_
.global .align 4 .b8 x[256];
.global .align 4 .b8 exp_x[256];
.global .align 4 .b8 one_plus_exp[256];
.global .align 4 .b8 softplus[256];
.global .align 4 .b8 exp_sp[256];
.global .align 4 .b8 neg_sp[256];
.global .align 4 .b8 exp_neg_sp[256];
.global .align 4 .b8 tanh_num[256];
.global .align 4 .b8 tanh_den[256];
.global .align 4 .b8 tanh_out[256];
.global .align 4 .b8 result[256];

.visible .entry _Z14nn_Mish_kernelPfS_(
	.param .u64 .ptr .align 1 _Z14nn_Mish_kernelPfS__param_0,
	.param .u64 .ptr .align 1 _Z14nn_Mish_kernelPfS__param_1
)
{
	.reg .pred 	%p<4>;
	.reg .b32 	%r<11>;
	.reg .b32 	%f<16>;
	.reg .b64 	%rd<43>;

	ld.param.u64 	%rd1, [_Z14nn_Mish_kernelPfS__param_0];
	ld.param.u64 	%rd2, [_Z14nn_Mish_kernelPfS__param_1];
	mov.u32 	%r3, %tid.y;
	mov.u32 	%r4, %ctaid.y;
	mov.u32 	%r5, %ntid.y;
	mad.lo.s32 	%r1, %r4, %r5, %r3;
	mov.u32 	%r6, %tid.x;
	mov.u32 	%r7, %ctaid.x;
	mov.u32 	%r8, %ntid.x;
	mad.lo.s32 	%r2, %r7, %r8, %r6;
	setp.gt.u32 	%p1, %r1, 7;
	setp.gt.s32 	%p2, %r2, 7;
	or.pred  	%p3, %p1, %p2;
	@%p3 bra 	$L__BB0_2;
	cvta.to.global.u64 	%rd3, %rd1;
	cvta.to.global.u64 	%rd4, %rd2;
	shl.b32 	%r9, %r1, 3;
	add.s32 	%r10, %r9, %r2;
	mul.wide.s32 	%rd5, %r10, 4;
	add.s64 	%rd6, %rd3, %rd5;
	ld.global.f32 	%f1, [%rd6];
	mul.wide.u32 	%rd7, %r1, 32;
	mov.u64 	%rd8, x;
	add.s64 	%rd9, %rd8, %rd7;
	mul.wide.s32 	%rd10, %r2, 4;
	add.s64 	%rd11, %rd9, %rd10;
	st.global.f32 	[%rd11], %f1;
	mul.f32 	%f2, %f1, 0f3FB8AA3B;
	ex2.approx.f32 	%f3, %f2;
	mov.u64 	%rd12, exp_x;
	add.s64 	%rd13, %rd12, %rd7;
	add.s64 	%rd14, %rd13, %rd10;
	st.global.f32 	[%rd14], %f3;
	add.f32 	%f4, %f3, 0f3F800000;
	mov.u64 	%rd15, one_plus_exp;
	add.s64 	%rd16, %rd15, %rd7;
	add.s64 	%rd17, %rd16, %rd10;
	st.global.f32 	[%rd17], %f4;
	lg2.approx.f32 	%f5, %f4;
	mul.f32 	%f6, %f5, 0f3F317218;
	mov.u64 	%rd18, softplus;
	add.s64 	%rd19, %rd18, %rd7;
	add.s64 	%rd20, %rd19, %rd10;
	st.global.f32 	[%rd20], %f6;
	mul.f32 	%f7, %f6, 0f3FB8AA3B;
	ex2.approx.f32 	%f8, %f7;
	mov.u64 	%rd21, exp_sp;
	add.s64 	%rd22, %rd21, %rd7;
	add.s64 	%rd23, %rd22, %rd10;
	st.global.f32 	[%rd23], %f8;
	neg.f32 	%f9, %f6;
	mov.u64 	%rd24, neg_sp;
	add.s64 	%rd25, %rd24, %rd7;
	add.s64 	%rd26, %rd25, %rd10;
	st.global.f32 	[%rd26], %f9;
	mul.f32 	%f10, %f6, 0fBFB8AA3B;
	ex2.approx.f32 	%f11, %f10;
	mov.u64 	%rd27, exp_neg_sp;
	add.s64 	%rd28, %rd27, %rd7;
	add.s64 	%rd29, %rd28, %rd10;
	st.global.f32 	[%rd29], %f11;
	sub.f32 	%f12, %f8, %f11;
	mov.u64 	%rd30, tanh_num;
	add.s64 	%rd31, %rd30, %rd7;
	add.s64 	%rd32, %rd31, %rd10;
	st.global.f32 	[%rd32], %f12;
	add.f32 	%f13, %f11, %f8;
	mov.u64 	%rd33, tanh_den;
	add.s64 	%rd34, %rd33, %rd7;
	add.s64 	%rd35, %rd34, %rd10;
	st.global.f32 	[%rd35], %f13;
	div.rn.f32 	%f14, %f12, %f13;
	mov.u64 	%rd36, tanh_out;
	add.s64 	%rd37, %rd36, %rd7;
	add.s64 	%rd38, %rd37, %rd10;
	st.global.f32 	[%rd38], %f14;
	mul.f32 	%f15, %f14, %f1;
	mov.u64 	%rd39, result;
	add.s64 	%rd40, %rd39, %rd7;
	add.s64 	%rd41, %rd40, %rd10;
	st.global.f32 	[%rd41], %f15;
	add.s64 	%rd42, %rd4, %rd5;
	st.global.f32 	[%rd42], %f15;
$L__BB0_2:
	ret;

}


// ===== COMPILED SASS (sm_100) =====

	.target	sm_100

	.elftype	@"ET_EXEC"


//--------------------- .note.nv.tkinfo           --------------------------
	.section	.note.nv.tkinfo,"",@"SHT_NOTE"
	.sectionflags	@"SHF_NOTE_NV_TKINFO"
	.tkinfo
        /*0018*/ 	.word	0x00000002
        /*0030*/ 	.string	""
        /*0030*/ 	.string	"ptxas"
        /*0030*/ 	.string	"Cuda compilation tools, release 13.0, V13.0.88"
        /*0030*/ 	.string	"Build cuda_13.0.r13.0/compiler.36424714_0"
        /*0030*/ 	.string	"-arch sm_100 -m 64 "



//--------------------- .note.nv.cuinfo           --------------------------
	.section	.note.nv.cuinfo,"",@"SHT_NOTE"
	.sectionflags	@"SHF_NOTE_NV_CUINFO"
        /*0018*/ 	.short	0x0002
        /*001a*/ 	.short	0x0064
        /*001c*/ 	.short	0x0082
	.zero		2


//--------------------- .nv.info                  --------------------------
	.section	.nv.info,"",@"SHT_CUDA_INFO"
	.align	4


	//----- nvinfo : EIATTR_REGCOUNT
	.align		4
        /*0000*/ 	.byte	0x04, 0x2f
        /*0002*/ 	.short	(.L_12 - .L_11)
	.align		4
.L_11:
        /*0004*/ 	.word	index@(_Z14nn_Mish_kernelPfS_)
        /*0008*/ 	.word	0x0000001f


	//----- nvinfo : EIATTR_FRAME_SIZE
	.align		4
.L_12:
        /*000c*/ 	.byte	0x04, 0x11
        /*000e*/ 	.short	(.L_14 - .L_13)
	.align		4
.L_13:
        /*0010*/ 	.word	index@($__internal_0_$__cuda_sm3x_div_rn_noftz_f32_slowpath)
        /*0014*/ 	.word	0x00000000


	//----- nvinfo : EIATTR_FRAME_SIZE
	.align		4
.L_14:
        /*0018*/ 	.byte	0x04, 0x11
        /*001a*/ 	.short	(.L_16 - .L_15)
	.align		4
.L_15:
        /*001c*/ 	.word	index@(_Z14nn_Mish_kernelPfS_)
        /*0020*/ 	.word	0x00000000


	//----- nvinfo : EIATTR_MIN_STACK_SIZE
	.align		4
.L_16:
        /*0024*/ 	.byte	0x04, 0x12
        /*0026*/ 	.short	(.L_18 - .L_17)
	.align		4
.L_17:
        /*0028*/ 	.word	index@(_Z14nn_Mish_kernelPfS_)
        /*002c*/ 	.word	0x00000000
.L_18:


//--------------------- .nv.compat                --------------------------
	.section	.nv.compat,"",@"SHT_CUDA_COMPAT_INFO"
	.align	4
        /*0000*/ 	.byte	0x02, 0x09, 0x00, 0x00, 0x02, 0x02, 0x01, 0x00, 0x02, 0x05, 0x05, 0x00, 0x03, 0x07, 0x01, 0x01
        /*0010*/ 	.byte	0x02, 0x03, 0x00, 0x00, 0x02, 0x06, 0x01, 0x00, 0x04, 0x0b, 0x08, 0x00, 0x01, 0x00, 0x00, 0x00
        /*0020*/ 	.byte	0x00, 0x00, 0x00, 0x00


//--------------------- .nv.info._Z14nn_Mish_kernelPfS_ --------------------------
	.section	.nv.info._Z14nn_Mish_kernelPfS_,"",@"SHT_CUDA_INFO"
	.sectionflags	@""
	.align	4


	//----- nvinfo : EIATTR_CUDA_API_VERSION
	.align		4
        /*0000*/ 	.byte	0x04, 0x37
        /*0002*/ 	.short	(.L_20 - .L_19)
.L_19:
        /*0004*/ 	.word	0x00000082


	//----- nvinfo : EIATTR_KPARAM_INFO
	.align		4
.L_20:
        /*0008*/ 	.byte	0x04, 0x17
        /*000a*/ 	.short	(.L_22 - .L_21)
.L_21:
        /*000c*/ 	.word	0x00000000
        /*0010*/ 	.short	0x0001
        /*0012*/ 	.short	0x0008
        /*0014*/ 	.byte	0x00, 0xf5, 0x21, 0x00


	//----- nvinfo : EIATTR_KPARAM_INFO
	.align		4
.L_22:
        /*0018*/ 	.byte	0x04, 0x17
        /*001a*/ 	.short	(.L_24 - .L_23)
.L_23:
        /*001c*/ 	.word	0x00000000
        /*0020*/ 	.short	0x0000
        /*0022*/ 	.short	0x0000
        /*0024*/ 	.byte	0x00, 0xf5, 0x21, 0x00


	//----- nvinfo : EIATTR_SPARSE_MMA_MASK
	.align		4
.L_24:
        /*0028*/ 	.byte	0x03, 0x50
        /*002a*/ 	.short	0x0000


	//----- nvinfo : EIATTR_MAXREG_COUNT
	.align		4
        /*002c*/ 	.byte	0x03, 0x1b
        /*002e*/ 	.short	0x00ff


	//----- nvinfo : EIATTR_MERCURY_ISA_VERSION
	.align		4
        /*0030*/ 	.byte	0x03, 0x5f
        /*0032*/ 	.short	0x0101


	//----- nvinfo : EIATTR_VRC_CTA_INIT_COUNT
	.align		4
        /*0034*/ 	.byte	0x02, 0x4a
	.zero		1
	.zero		1


	//----- nvinfo : EIATTR_EXIT_INSTR_OFFSETS
	.align		4
        /*0038*/ 	.byte	0x04, 0x1c
        /*003a*/ 	.short	(.L_26 - .L_25)


	//   ....[0]....
.L_25:
        /*003c*/ 	.word	0x000000b0


	//   ....[1]....
        /*0040*/ 	.word	0x00000630


	//----- nvinfo : EIATTR_CRS_STACK_SIZE
	.align		4
.L_26:
        /*0044*/ 	.byte	0x04, 0x1e
        /*0046*/ 	.short	(.L_28 - .L_27)
.L_27:
        /*0048*/ 	.word	0x00000000


	//----- nvinfo : EIATTR_CBANK_PARAM_SIZE
	.align		4
.L_28:
        /*004c*/ 	.byte	0x03, 0x19
        /*004e*/ 	.short	0x0010


	//----- nvinfo : EIATTR_PARAM_CBANK
	.align		4
        /*0050*/ 	.byte	0x04, 0x0a
        /*0052*/ 	.short	(.L_30 - .L_29)
	.align		4
.L_29:
        /*0054*/ 	.word	index@(.nv.constant0._Z14nn_Mish_kernelPfS_)
        /*0058*/ 	.short	0x0380
        /*005a*/ 	.short	0x0010


	//----- nvinfo : EIATTR_SW_WAR
	.align		4
.L_30:
        /*005c*/ 	.byte	0x04, 0x36
        /*005e*/ 	.short	(.L_32 - .L_31)
.L_31:
        /*0060*/ 	.word	0x00000008
.L_32:


//--------------------- .nv.callgraph             --------------------------
	.section	.nv.callgraph,"",@"SHT_CUDA_CALLGRAPH"
	.align	4
	.sectionentsize	8
	.align		4
        /*0000*/ 	.word	0x00000000
	.align		4
        /*0004*/ 	.word	0xffffffff
	.align		4
        /*0008*/ 	.word	0x00000000
	.align		4
        /*000c*/ 	.word	0xfffffffe
	.align		4
        /*0010*/ 	.word	0x00000000
	.align		4
        /*0014*/ 	.word	0xfffffffd
	.align		4
        /*0018*/ 	.word	0x00000000
	.align		4
        /*001c*/ 	.word	0xfffffffc


//--------------------- .nv.constant4             --------------------------
	.section	.nv.constant4,"a",@progbits
	.align	8
	.align		8
.nv.constant4:
        /*0000*/ 	.dword	x
	.align		8
        /*0008*/ 	.dword	exp_x
	.align		8
        /*0010*/ 	.dword	one_plus_exp
	.align		8
        /*0018*/ 	.dword	softplus
	.align		8
        /*0020*/ 	.dword	exp_sp
	.align		8
        /*0028*/ 	.dword	neg_sp
	.align		8
        /*0030*/ 	.dword	exp_neg_sp
	.align		8
        /*0038*/ 	.dword	tanh_num
	.align		8
        /*0040*/ 	.dword	tanh_den
	.align		8
        /*0048*/ 	.dword	tanh_out
	.align		8
        /*0050*/ 	.dword	result


//--------------------- .text._Z14nn_Mish_kernelPfS_ --------------------------
	.section	.text._Z14nn_Mish_kernelPfS_,"ax",@progbits
	.align	128
        .global         _Z14nn_Mish_kernelPfS_
        .type           _Z14nn_Mish_kernelPfS_,@function
        .size           _Z14nn_Mish_kernelPfS_,(.L_x_14 - _Z14nn_Mish_kernelPfS_)
        .other          _Z14nn_Mish_kernelPfS_,@"STO_CUDA_ENTRY STV_DEFAULT"
_Z14nn_Mish_kernelPfS_:
.text._Z14nn_Mish_kernelPfS_:
[----:B------:R-:W-:Y:S01]  /*0000*/  LDC R1, c[0x0][0x37c] ;  /* 0x0000df00ff017b82 */ /* 0x000fe20000000800 */
[----:B------:R-:W0:Y:S07]  /*0010*/  S2R R2, SR_TID.X ;  /* 0x0000000000027919 */ /* 0x000e2e0000002100 */
[----:B------:R-:W1:Y:S01]  /*0020*/  LDC R0, c[0x0][0x364] ;  /* 0x0000d900ff007b82 */ /* 0x000e620000000800 */
[----:B------:R-:W1:Y:S07]  /*0030*/  S2R R5, SR_TID.Y ;  /* 0x0000000000057919 */ /* 0x000e6e0000002200 */
[----:B------:R-:W0:Y:S08]  /*0040*/  S2UR UR5, SR_CTAID.X ;  /* 0x00000000000579c3 */ /* 0x000e300000002500 */
[----:B------:R-:W0:Y:S08]  /*0050*/  LDC R3, c[0x0][0x360] ;  /* 0x0000d800ff037b82 */ /* 0x000e300000000800 */
[----:B------:R-:W1:Y:S01]  /*0060*/  S2UR UR4, SR_CTAID.Y ;  /* 0x00000000000479c3 */ /* 0x000e620000002600 */
[----:B0-----:R-:W-:-:S05]  /*0070*/  IMAD R2, R3, UR5, R2 ;  /* 0x0000000503027c24 */ /* 0x001fca000f8e0202 */
[----:B------:R-:W-:Y:S01]  /*0080*/  ISETP.GT.AND P0, PT, R2, 0x7, PT ;  /* 0x000000070200780c */ /* 0x000fe20003f04270 */
[----:B-1----:R-:W-:-:S05]  /*0090*/  IMAD R5, R0, UR4, R5 ;  /* 0x0000000400057c24 */ /* 0x002fca000f8e0205 */
[----:B------:R-:W-:-:S13]  /*00a0*/  ISETP.GT.U32.OR P0, PT, R5, 0x7, P0 ;  /* 0x000000070500780c */ /* 0x000fda0000704470 */
[----:B------:R-:W-:Y:S05]  /*00b0*/  @P0 EXIT ;  /* 0x000000000000094d */ /* 0x000fea0003800000 */
[----:B------:R-:W0:Y:S01]  /*00c0*/  LDC.64 R8, c[0x0][0x380] ;  /* 0x0000e000ff087b82 */ /* 0x000e220000000a00 */
[----:B------:R-:W1:Y:S01]  /*00d0*/  LDCU.64 UR4, c[0x0][0x358] ;  /* 0x00006b00ff0477ac */ /* 0x000e620008000a00 */
[----:B------:R-:W-:-:S06]  /*00e0*/  LEA R4, R5, R2, 0x3 ;  /* 0x0000000205047211 */ /* 0x000fcc00078e18ff */
[----:B------:R-:W2:Y:S08]  /*00f0*/  LDC.64 R26, c[0x4][RZ] ;  /* 0x01000000ff1a7b82 */ /* 0x000eb00000000a00 */
[----:B------:R-:W3:Y:S01]  /*0100*/  LDC.64 R22, c[0x4][0x8] ;  /* 0x01000200ff167b82 */ /* 0x000ee20000000a00 */
[----:B0-----:R-:W-:-:S07]  /*0110*/  IMAD.WIDE R8, R4, 0x4, R8 ;  /* 0x0000000404087825 */ /* 0x001fce00078e0208 */
[----:B------:R-:W0:Y:S01]  /*0120*/  LDC.64 R10, c[0x4][0x18] ;  /* 0x01000600ff0a7b82 */ /* 0x000e220000000a00 */
[----:B-1----:R1:W4:Y:S01]  /*0130*/  LDG.E R6, desc[UR4][R8.64] ;  /* 0x0000000408067981 */ /* 0x002322000c1e1900 */
[----:B------:R-:W-:Y:S01]  /*0140*/  BSSY.RECONVERGENT B0, `(.L_x_0) ;  /* 0x0000042000007945 */ /* 0x000fe20003800200 */
[----:B--2---:R-:W-:-:S05]  /*0150*/  IMAD.WIDE.U32 R26, R5, 0x20, R26 ;  /* 0x00000020051a7825 */ /* 0x004fca00078e001a */
[----:B------:R-:W2:Y:S01]  /*0160*/  LDC.64 R12, c[0x4][0x20] ;  /* 0x01000800ff0c7b82 */ /* 0x000ea20000000a00 */
[----:B------:R-:W-:-:S07]  /*0170*/  IMAD.WIDE R26, R2, 0x4, R26 ;  /* 0x00000004021a7825 */ /* 0x000fce00078e021a */
[----:B-1----:R-:W1:Y:S01]  /*0180*/  LDC.64 R8, c[0x4][0x10] ;  /* 0x01000400ff087b82 */ /* 0x002e620000000a00 */
[----:B---3--:R-:W-:-:S04]  /*0190*/  IMAD.WIDE.U32 R22, R5, 0x20, R22 ;  /* 0x0000002005167825 */ /* 0x008fc800078e0016 */
[----:B------:R-:W-:-:S03]  /*01a0*/  IMAD.WIDE R22, R2, 0x4, R22 ;  /* 0x0000000402167825 */ /* 0x000fc600078e0216 */
[----:B------:R-:W3:Y:S01]  /*01b0*/  LDC.64 R14, c[0x4][0x28] ;  /* 0x01000a00ff0e7b82 */ /* 0x000ee20000000a00 */
[----:B0-----:R-:W-:-:S07]  /*01c0*/  IMAD.WIDE.U32 R10, R5, 0x20, R10 ;  /* 0x00000020050a7825 */ /* 0x001fce00078e000a */
[----:B------:R-:W0:Y:S01]  /*01d0*/  LDC.64 R16, c[0x4][0x30] ;  /* 0x01000c00ff107b82 */ /* 0x000e220000000a00 */
[----:B--2---:R-:W-:-:S04]  /*01e0*/  IMAD.WIDE.U32 R12, R5, 0x20, R12 ;  /* 0x00000020050c7825 */ /* 0x004fc800078e000c */
[----:B------:R-:W-:-:S03]  /*01f0*/  IMAD.WIDE R10, R2, 0x4, R10 ;  /* 0x00000004020a7825 */ /* 0x000fc600078e020a */
[----:B------:R-:W2:Y:S01]  /*0200*/  LDC.64 R18, c[0x4][0x38] ;  /* 0x01000e00ff127b82 */ /* 0x000ea20000000a00 */
[----:B-1----:R-:W-:-:S04]  /*0210*/  IMAD.WIDE.U32 R8, R5, 0x20, R8 ;  /* 0x0000002005087825 */ /* 0x002fc800078e0008 */
[----:B------:R-:W-:-:S03]  /*0220*/  IMAD.WIDE R12, R2, 0x4, R12 ;  /* 0x00000004020c7825 */ /* 0x000fc600078e020c */
[----:B------:R-:W1:Y:S01]  /*0230*/  LDC.64 R20, c[0x4][0x40] ;  /* 0x01001000ff147b82 */ /* 0x000e620000000a00 */
[----:B---3--:R-:W-:-:S04]  /*0240*/  IMAD.WIDE.U32 R14, R5, 0x20, R14 ;  /* 0x00000020050e7825 */ /* 0x008fc800078e000e */
[----:B------:R-:W-:-:S04]  /*0250*/  IMAD.WIDE R8, R2, 0x4, R8 ;  /* 0x0000000402087825 */ /* 0x000fc800078e0208 */
[----:B0-----:R-:W-:-:S04]  /*0260*/  IMAD.WIDE.U32 R16, R5, 0x20, R16 ;  /* 0x0000002005107825 */ /* 0x001fc800078e0010 */
[----:B------:R-:W-:-:S04]  /*0270*/  IMAD.WIDE R14, R2, 0x4, R14 ;  /* 0x00000004020e7825 */ /* 0x000fc800078e020e */
[----:B--2---:R-:W-:-:S04]  /*0280*/  IMAD.WIDE.U32 R18, R5, 0x20, R18 ;  /* 0x0000002005127825 */ /* 0x004fc800078e0012 */
[----:B------:R-:W-:-:S04]  /*0290*/  IMAD.WIDE R16, R2, 0x4, R16 ;  /* 0x0000000402107825 */ /* 0x000fc800078e0210 */
[----:B-1----:R-:W-:-:S04]  /*02a0*/  IMAD.WIDE.U32 R20, R5, 0x20, R20 ;  /* 0x0000002005147825 */ /* 0x002fc800078e0014 */
[----:B------:R-:W-:-:S04]  /*02b0*/  IMAD.WIDE R18, R2, 0x4, R18 ;  /* 0x0000000402127825 */ /* 0x000fc800078e0212 */
[----:B------:R-:W-:-:S04]  /*02c0*/  IMAD.WIDE R20, R2, 0x4, R20 ;  /* 0x0000000402147825 */ /* 0x000fc800078e0214 */
[----:B----4-:R-:W-:Y:S01]  /*02d0*/  FMUL R0, R6, 1.4426950216293334961 ;  /* 0x3fb8aa3b06007820 */ /* 0x010fe20000400000 */
[----:B------:R-:W-:Y:S04]  /*02e0*/  STG.E desc[UR4][R26.64], R6 ;  /* 0x000000061a007986 */ /* 0x000fe8000c101904 */
[----:B------:R-:W-:-:S13]  /*02f0*/  FSETP.GEU.AND P0, PT, R0, -126, PT ;  /* 0xc2fc00000000780b */ /* 0x000fda0003f0e000 */
[----:B------:R-:W-:-:S04]  /*0300*/  @!P0 FMUL R0, R0, 0.5 ;  /* 0x3f00000000008820 */ /* 0x000fc80000400000 */
[----:B------:R-:W0:Y:S02]  /*0310*/  MUFU.EX2 R25, R0 ;  /* 0x0000000000197308 */ /* 0x000e240000000800 */
[----:B0-----:R-:W-:-:S04]  /*0320*/  @!P0 FMUL R25, R25, R25 ;  /* 0x0000001919198220 */ /* 0x001fc80000400000 */
[----:B------:R-:W-:Y:S01]  /*0330*/  FADD R24, R25, 1 ;  /* 0x3f80000019187421 */ /* 0x000fe20000000000 */
[----:B------:R0:W-:Y:S03]  /*0340*/  STG.E desc[UR4][R22.64], R25 ;  /* 0x0000001916007986 */ /* 0x0001e6000c101904 */
[----:B------:R-:W1:Y:S01]  /*0350*/  MUFU.LG2 R7, R24 ;  /* 0x0000001800077308 */ /* 0x000e620000000c00 */
[----:B------:R2:W-:Y:S01]  /*0360*/  STG.E desc[UR4][R8.64], R24 ;  /* 0x0000001808007986 */ /* 0x0005e2000c101904 */
[----:B-1----:R-:W-:-:S04]  /*0370*/  FMUL R7, R7, 0.69314718246459960938 ;  /* 0x3f31721807077820 */ /* 0x002fc80000400000 */
[C---:B------:R-:W-:Y:S01]  /*0380*/  FMUL R3, R7.reuse, 1.4426950216293334961 ;  /* 0x3fb8aa3b07037820 */ /* 0x040fe20000400000 */
[C---:B------:R-:W-:Y:S01]  /*0390*/  FMUL R28, R7.reuse, -1.4426950216293334961 ;  /* 0xbfb8aa3b071c7820 */ /* 0x040fe20000400000 */
[----:B0-----:R-:W-:Y:S01]  /*03a0*/  FADD R23, -R7, -RZ ;  /* 0x800000ff07177221 */ /* 0x001fe20000000100 */
[----:B------:R0:W-:Y:S02]  /*03b0*/  STG.E desc[UR4][R10.64], R7 ;  /* 0x000000070a007986 */ /* 0x0001e4000c101904 */
[----:B------:R-:W-:Y:S02]  /*03c0*/  FSETP.GEU.AND P0, PT, R3, -126, PT ;  /* 0xc2fc00000300780b */ /* 0x000fe40003f0e000 */
[----:B------:R-:W-:-:S11]  /*03d0*/  FSETP.GEU.AND P1, PT, R28, -126, PT ;  /* 0xc2fc00001c00780b */ /* 0x000fd60003f2e000 */
[----:B------:R-:W-:Y:S02]  /*03e0*/  @!P0 FMUL R3, R3, 0.5 ;  /* 0x3f00000003038820 */ /* 0x000fe40000400000 */
[----:B------:R-:W-:-:S04]  /*03f0*/  @!P1 FMUL R28, R28, 0.5 ;  /* 0x3f0000001c1c9820 */ /* 0x000fc80000400000 */
[----:B------:R-:W1:Y:S08]  /*0400*/  MUFU.EX2 R3, R3 ;  /* 0x0000000300037308 */ /* 0x000e700000000800 */
[----:B------:R-:W3:Y:S01]  /*0410*/  MUFU.EX2 R0, R28 ;  /* 0x0000001c00007308 */ /* 0x000ee20000000800 */
[----:B-1----:R-:W-:-:S05]  /*0420*/  @!P0 FMUL R3, R3, R3 ;  /* 0x0000000303038220 */ /* 0x002fca0000400000 */
[----:B------:R1:W-:Y:S01]  /*0430*/  STG.E desc[UR4][R12.64], R3 ;  /* 0x000000030c007986 */ /* 0x0003e2000c101904 */
[----:B---3--:R-:W-:-:S03]  /*0440*/  @!P1 FMUL R0, R0, R0 ;  /* 0x0000000000009220 */ /* 0x008fc60000400000 */
[----:B------:R1:W-:Y:S01]  /*0450*/  STG.E desc[UR4][R14.64], R23 ;  /* 0x000000170e007986 */ /* 0x0003e2000c101904 */
[C-C-:B------:R-:W-:Y:S01]  /*0460*/  FADD R26, R3.reuse, R0.reuse ;  /* 0x00000000031a7221 */ /* 0x140fe20000000000 */
[----:B--2---:R-:W-:Y:S02]  /*0470*/  FADD R9, R3, -R0 ;  /* 0x8000000003097221 */ /* 0x004fe40000000000 */
[----:B------:R1:W-:Y:S01]  /*0480*/  STG.E desc[UR4][R16.64], R0 ;  /* 0x0000000010007986 */ /* 0x0003e2000c101904 */
[----:B------:R-:W2:Y:S03]  /*0490*/  MUFU.RCP R27, R26 ;  /* 0x0000001a001b7308 */ /* 0x000ea60000001000 */
[----:B------:R1:W-:Y:S04]  /*04a0*/  STG.E desc[UR4][R18.64], R9 ;  /* 0x0000000912007986 */ /* 0x0003e8000c101904 */
[----:B------:R1:W-:Y:S01]  /*04b0*/  STG.E desc[UR4][R20.64], R26 ;  /* 0x0000001a14007986 */ /* 0x0003e2000c101904 */
[----:B------:R-:W3:Y:S01]  /*04c0*/  FCHK P0, R9, R26 ;  /* 0x0000001a09007302 */ /* 0x000ee20000000000 */
[----:B--2---:R-:W-:-:S04]  /*04d0*/  FFMA R8, -R26, R27, 1 ;  /* 0x3f8000001a087423 */ /* 0x004fc8000000011b */
[----:B------:R-:W-:-:S04]  /*04e0*/  FFMA R8, R27, R8, R27 ;  /* 0x000000081b087223 */ /* 0x000fc8000000001b */
[----:B0-----:R-:W-:-:S04]  /*04f0*/  FFMA R7, R9, R8, RZ ;  /* 0x0000000809077223 */ /* 0x001fc800000000ff */
[----:B------:R-:W-:-:S04]  /*0500*/  FFMA R10, -R26, R7, R9 ;  /* 0x000000071a0a7223 */ /* 0x000fc80000000109 */
[----:B------:R-:W-:Y:S01]  /*0510*/  FFMA R7, R8, R10, R7 ;  /* 0x0000000a08077223 */ /* 0x000fe20000000007 */
[----:B-1-3--:R-:W-:Y:S06]  /*0520*/  @!P0 BRA `(.L_x_1) ;  /* 0x00000000000c8947 */ /* 0x00afec0003800000 */
[----:B------:R-:W-:-:S07]  /*0530*/  MOV R8, 0x550 ;  /* 0x0000055000087802 */ /* 0x000fce0000000f00 */
[----:B------:R-:W-:Y:S05]  /*0540*/  CALL.REL.NOINC `($__internal_0_$__cuda_sm3x_div_rn_noftz_f32_slowpath) ;  /* 0x00000000003c7944 */ /* 0x000fea0003c00000 */
[----:B------:R-:W-:-:S07]  /*0550*/  MOV R7, R0 ;  /* 0x0000000000077202 */ /* 0x000fce0000000f00 */
.L_x_1:
[----:B------:R-:W-:Y:S05]  /*0560*/  BSYNC.RECONVERGENT B0 ;  /* 0x0000000000007941 */ /* 0x000fea0003800200 */
.L_x_0:
[----:B------:R-:W0:Y:S01]  /*0570*/  LDC.64 R8, c[0x4][0x48] ;  /* 0x01001200ff087b82 */ /* 0x000e220000000a00 */
[----:B------:R-:W-:-:S07]  /*0580*/  FMUL R3, R6, R7 ;  /* 0x0000000706037220 */ /* 0x000fce0000400000 */
[----:B------:R-:W1:Y:S08]  /*0590*/  LDC.64 R10, c[0x4][0x50] ;  /* 0x01001400ff0a7b82 */ /* 0x000e700000000a00 */
[----:B------:R-:W2:Y:S01]  /*05a0*/  LDC.64 R12, c[0x0][0x388] ;  /* 0x0000e200ff0c7b82 */ /* 0x000ea20000000a00 */
[----:B0-----:R-:W-:-:S04]  /*05b0*/  IMAD.WIDE.U32 R8, R5, 0x20, R8 ;  /* 0x0000002005087825 */ /* 0x001fc800078e0008 */
[----:B------:R-:W-:-:S04]  /*05c0*/  IMAD.WIDE R8, R2, 0x4, R8 ;  /* 0x0000000402087825 */ /* 0x000fc800078e0208 */
[----:B-1----:R-:W-:Y:S01]  /*05d0*/  IMAD.WIDE.U32 R10, R5, 0x20, R10 ;  /* 0x00000020050a7825 */ /* 0x002fe200078e000a */
[----:B------:R-:W-:Y:S03]  /*05e0*/  STG.E desc[UR4][R8.64], R7 ;  /* 0x0000000708007986 */ /* 0x000fe6000c101904 */
[----:B------:R-:W-:-:S04]  /*05f0*/  IMAD.WIDE R10, R2, 0x4, R10 ;  /* 0x00000004020a7825 */ /* 0x000fc800078e020a */
[----:B--2---:R-:W-:Y:S01]  /*0600*/  IMAD.WIDE R4, R4, 0x4, R12 ;  /* 0x0000000404047825 */ /* 0x004fe200078e020c */
[----:B------:R-:W-:Y:S04]  /*0610*/  STG.E desc[UR4][R10.64], R3 ;  /* 0x000000030a007986 */ /* 0x000fe8000c101904 */
[----:B------:R-:W-:Y:S01]  /*0620*/  STG.E desc[UR4][R4.64], R3 ;  /* 0x0000000304007986 */ /* 0x000fe2000c101904 */
[----:B------:R-:W-:Y:S05]  /*0630*/  EXIT ;  /* 0x000000000000794d */ /* 0x000fea0003800000 */
        .weak           $__internal_0_$__cuda_sm3x_div_rn_noftz_f32_slowpath
        .type           $__internal_0_$__cuda_sm3x_div_rn_noftz_f32_slowpath,@function
        .size           $__internal_0_$__cuda_sm3x_div_rn_noftz_f32_slowpath,(.L_x_14 - $__internal_0_$__cuda_sm3x_div_rn_noftz_f32_slowpath)
$__internal_0_$__cuda_sm3x_div_rn_noftz_f32_slowpath:
[--C-:B------:R-:W-:Y:S01]  /*0640*/  SHF.R.U32.HI R7, RZ, 0x17, R26.reuse ;  /* 0x00000017ff077819 */ /* 0x100fe2000001161a */
[----:B------:R-:W-:Y:S01]  /*0650*/  BSSY.RECONVERGENT B1, `(.L_x_2) ;  /* 0x0000064000017945 */ /* 0x000fe20003800200 */
[----:B------:R-:W-:Y:S01]  /*0660*/  SHF.R.U32.HI R0, RZ, 0x17, R9 ;  /* 0x00000017ff007819 */ /* 0x000fe20000011609 */
[----:B------:R-:W-:Y:S01]  /*0670*/  IMAD.MOV.U32 R11, RZ, RZ, R26 ;  /* 0x000000ffff0b7224 */ /* 0x000fe200078e001a */
[----:B------:R-:W-:Y:S02]  /*0680*/  LOP3.LUT R7, R7, 0xff, RZ, 0xc0, !PT ;  /* 0x000000ff07077812 */ /* 0x000fe400078ec0ff */
[----:B------:R-:W-:Y:S02]  /*0690*/  LOP3.LUT R0, R0, 0xff, RZ, 0xc0, !PT ;  /* 0x000000ff00007812 */ /* 0x000fe400078ec0ff */
[----:B------:R-:W-:Y:S01]  /*06a0*/  MOV R10, R9 ;  /* 0x00000009000a7202 */ /* 0x000fe20000000f00 */
[----:B------:R-:W-:Y:S01]  /*06b0*/  VIADD R13, R7, 0xffffffff ;  /* 0xffffffff070d7836 */ /* 0x000fe20000000000 */
[----:B------:R-:W-:-:S04]  /*06c0*/  IADD3 R12, PT, PT, R0, -0x1, RZ ;  /* 0xffffffff000c7810 */ /* 0x000fc80007ffe0ff */
[----:B------:R-:W-:-:S04]  /*06d0*/  ISETP.GT.U32.AND P0, PT, R13, 0xfd, PT ;  /* 0x000000fd0d00780c */ /* 0x000fc80003f04070 */
[----:B------:R-:W-:-:S13]  /*06e0*/  ISETP.GT.U32.OR P0, PT, R12, 0xfd, P0 ;  /* 0x000000fd0c00780c */ /* 0x000fda0000704470 */
[----:B------:R-:W-:Y:S01]  /*06f0*/  @!P0 MOV R3, RZ ;  /* 0x000000ff00038202 */ /* 0x000fe20000000f00 */
[----:B------:R-:W-:Y:S06]  /*0700*/  @!P0 BRA `(.L_x_3) ;  /* 0x00000000005c8947 */ /* 0x000fec0003800000 */
[----:B------:R-:W-:Y:S02]  /*0710*/  FSETP.GTU.FTZ.AND P0, PT, |R9|, +INF , PT ;  /* 0x7f8000000900780b */ /* 0x000fe40003f1c200 */
[----:B------:R-:W-:-:S04]  /*0720*/  FSETP.GTU.FTZ.AND P1, PT, |R26|, +INF , PT ;  /* 0x7f8000001a00780b */ /* 0x000fc80003f3c200 */
[----:B------:R-:W-:-:S13]  /*0730*/  PLOP3.LUT P0, PT, P0, P1, PT, 0xf8, 0x8f ;  /* 0x00000000008f781c */ /* 0x000fda0000703f70 */
[----:B------:R-:W-:Y:S05]  /*0740*/  @P0 BRA `(.L_x_4) ;  /* 0x00000004004c0947 */ /* 0x000fea0003800000 */
[----:B------:R-:W-:-:S13]  /*0750*/  LOP3.LUT P0, RZ, R11, 0x7fffffff, R10, 0xc8, !PT ;  /* 0x7fffffff0bff7812 */ /* 0x000fda000780c80a */
[----:B------:R-:W-:Y:S05]  /*0760*/  @!P0 BRA `(.L_x_5) ;  /* 0x00000004003c8947 */ /* 0x000fea0003800000 */
[C---:B------:R-:W-:Y:S02]  /*0770*/  FSETP.NEU.FTZ.AND P2, PT, |R9|.reuse, +INF , PT ;  /* 0x7f8000000900780b */ /* 0x040fe40003f5d200 */
[----:B------:R-:W-:Y:S02]  /*0780*/  FSETP.NEU.FTZ.AND P1, PT, |R26|, +INF , PT ;  /* 0x7f8000001a00780b */ /* 0x000fe40003f3d200 */
[----:B------:R-:W-:-:S11]  /*0790*/  FSETP.NEU.FTZ.AND P0, PT, |R9|, +INF , PT ;  /* 0x7f8000000900780b */ /* 0x000fd60003f1d200 */
[----:B------:R-:W-:Y:S05]  /*07a0*/  @!P1 BRA !P2, `(.L_x_5) ;  /* 0x00000004002c9947 */ /* 0x000fea0005000000 */
[----:B------:R-:W-:-:S04]  /*07b0*/  LOP3.LUT P2, RZ, R10, 0x7fffffff, RZ, 0xc0, !PT ;  /* 0x7fffffff0aff7812 */ /* 0x000fc8000784c0ff */
[----:B------:R-:W-:-:S13]  /*07c0*/  PLOP3.LUT P1, PT, P1, P2, PT, 0x2f, 0xf2 ;  /* 0x0000000000f2781c */ /* 0x000fda0000f24577 */
[----:B------:R-:W-:Y:S05]  /*07d0*/  @P1 BRA `(.L_x_6) ;  /* 0x0000000400181947 */ /* 0x000fea0003800000 */
[----:B------:R-:W-:-:S04]  /*07e0*/  LOP3.LUT P1, RZ, R11, 0x7fffffff, RZ, 0xc0, !PT ;  /* 0x7fffffff0bff7812 */ /* 0x000fc8000782c0ff */
[----:B------:R-:W-:-:S13]  /*07f0*/  PLOP3.LUT P0, PT, P0, P1, PT, 0x2f, 0xf2 ;  /* 0x0000000000f2781c */ /* 0x000fda0000702577 */
[----:B------:R-:W-:Y:S05]  /*0800*/  @P0 BRA `(.L_x_7) ;  /* 0x0000000400000947 */ /* 0x000fea0003800000 */
[----:B------:R-:W-:Y:S02]  /*0810*/  ISETP.GE.AND P0, PT, R12, RZ, PT ;  /* 0x000000ff0c00720c */ /* 0x000fe40003f06270 */
[----:B------:R-:W-:-:S11]  /*0820*/  ISETP.GE.AND P1, PT, R13, RZ, PT ;  /* 0x000000ff0d00720c */ /* 0x000fd60003f26270 */
[----:B------:R-:W-:Y:S01]  /*0830*/  @P0 MOV R3, RZ ;  /* 0x000000ff00030202 */ /* 0x000fe20000000f00 */
[----:B------:R-:W-:Y:S02]  /*0840*/  @!P0 IMAD.MOV.U32 R3, RZ, RZ, -0x40 ;  /* 0xffffffc0ff038424 */ /* 0x000fe400078e00ff */
[----:B------:R-:W-:Y:S01]  /*0850*/  @!P0 FFMA R10, R9, 1.84467440737095516160e+19, RZ ;  /* 0x5f800000090a8823 */ /* 0x000fe200000000ff */
[----:B------:R-:W-:Y:S02]  /*0860*/  @!P1 FFMA R11, R26, 1.84467440737095516160e+19, RZ ;  /* 0x5f8000001a0b9823 */ /* 0x000fe400000000ff */
[----:B------:R-:W-:-:S07]  /*0870*/  @!P1 IADD3 R3, PT, PT, R3, 0x40, RZ ;  /* 0x0000004003039810 */ /* 0x000fce0007ffe0ff */
.L_x_3:
[----:B------:R-:W-:Y:S01]  /*0880*/  LEA R12, R7, 0xc0800000, 0x17 ;  /* 0xc0800000070c7811 */ /* 0x000fe200078eb8ff */
[----:B------:R-:W-:Y:S01]  /*0890*/  VIADD R9, R0, 0xffffff81 ;  /* 0xffffff8100097836 */ /* 0x000fe20000000000 */
[----:B------:R-:W-:Y:S02]  /*08a0*/  BSSY.RECONVERGENT B2, `(.L_x_8) ;  /* 0x0000035000027945 */ /* 0x000fe40003800200 */
[----:B------:R-:W-:Y:S01]  /*08b0*/  IADD3 R12, PT, PT, -R12, R11, RZ ;  /* 0x0000000b0c0c7210 */ /* 0x000fe20007ffe1ff */
[----:B------:R-:W-:-:S03]  /*08c0*/  IMAD R0, R9, -0x800000, R10 ;  /* 0xff80000009007824 */ /* 0x000fc600078e020a */
[----:B------:R-:W0:Y:S01]  /*08d0*/  MUFU.RCP R11, R12 ;  /* 0x0000000c000b7308 */ /* 0x000e220000001000 */
[----:B------:R-:W-:-:S04]  /*08e0*/  FADD.FTZ R13, -R12, -RZ ;  /* 0x800000ff0c0d7221 */ /* 0x000fc80000010100 */
[----:B0-----:R-:W-:-:S04]  /*08f0*/  FFMA R14, R11, R13, 1 ;  /* 0x3f8000000b0e7423 */ /* 0x001fc8000000000d */
[----:B------:R-:W-:-:S04]  /*0900*/  FFMA R15, R11, R14, R11 ;  /* 0x0000000e0b0f7223 */ /* 0x000fc8000000000b */
[----:B------:R-:W-:-:S04]  /*0910*/  FFMA R10, R0, R15, RZ ;  /* 0x0000000f000a7223 */ /* 0x000fc800000000ff */
[----:B------:R-:W-:-:S04]  /*0920*/  FFMA R11, R13, R10, R0 ;  /* 0x0000000a0d0b7223 */ /* 0x000fc80000000000 */
[----:B------:R-:W-:Y:S01]  /*0930*/  FFMA R14, R15, R11, R10 ;  /* 0x0000000b0f0e7223 */ /* 0x000fe2000000000a */
[----:B------:R-:W-:-:S03]  /*0940*/  IADD3 R10, PT, PT, R9, 0x7f, -R7 ;  /* 0x0000007f090a7810 */ /* 0x000fc60007ffe807 */
[----:B------:R-:W-:Y:S01]  /*0950*/  FFMA R13, R13, R14, R0 ;  /* 0x0000000e0d0d7223 */ /* 0x000fe20000000000 */
[----:B------:R-:W-:-:S03]  /*0960*/  IADD3 R10, PT, PT, R10, R3, RZ ;  /* 0x000000030a0a7210 */ /* 0x000fc60007ffe0ff */
[----:B------:R-:W-:-:S05]  /*0970*/  FFMA R0, R15, R13, R14 ;  /* 0x0000000d0f007223 */ /* 0x000fca000000000e */
[----:B------:R-:W-:-:S04]  /*0980*/  SHF.R.U32.HI R7, RZ, 0x17, R0 ;  /* 0x00000017ff077819 */ /* 0x000fc80000011600 */
[----:B------:R-:W-:-:S04]  /*0990*/  LOP3.LUT R7, R7, 0xff, RZ, 0xc0, !PT ;  /* 0x000000ff07077812 */ /* 0x000fc800078ec0ff */
[----:B------:R-:W-:-:S05]  /*09a0*/  IADD3 R9, PT, PT, R7, R10, RZ ;  /* 0x0000000a07097210 */ /* 0x000fca0007ffe0ff */
[----:B------:R-:W-:-:S05]  /*09b0*/  VIADD R3, R9, 0xffffffff ;  /* 0xffffffff09037836 */ /* 0x000fca0000000000 */
[----:B------:R-:W-:-:S13]  /*09c0*/  ISETP.GE.U32.AND P0, PT, R3, 0xfe, PT ;  /* 0x000000fe0300780c */ /* 0x000fda0003f06070 */
[----:B------:R-:W-:Y:S05]  /*09d0*/  @!P0 BRA `(.L_x_9) ;  /* 0x0000000000808947 */ /* 0x000fea0003800000 */
[----:B------:R-:W-:-:S13]  /*09e0*/  ISETP.GT.AND P0, PT, R9, 0xfe, PT ;  /* 0x000000fe0900780c */ /* 0x000fda0003f04270 */
[----:B------:R-:W-:Y:S05]  /*09f0*/  @P0 BRA `(.L_x_10) ;  /* 0x00000000006c0947 */ /* 0x000fea0003800000 */
[----:B------:R-:W-:-:S13]  /*0a00*/  ISETP.GE.AND P0, PT, R9, 0x1, PT ;  /* 0x000000010900780c */ /* 0x000fda0003f06270 */
[----:B------:R-:W-:Y:S05]  /*0a10*/  @P0 BRA `(.L_x_11) ;  /* 0x0000000000740947 */ /* 0x000fea0003800000 */
[----:B------:R-:W-:Y:S02]  /*0a20*/  ISETP.GE.AND P0, PT, R9, -0x18, PT ;  /* 0xffffffe80900780c */ /* 0x000fe40003f06270 */
[----:B------:R-:W-:-:S11]  /*0a30*/  LOP3.LUT R0, R0, 0x80000000, RZ, 0xc0, !PT ;  /* 0x8000000000007812 */ /* 0x000fd600078ec0ff */
[----:B------:R-:W-:Y:S05]  /*0a40*/  @!P0 BRA `(.L_x_11) ;  /* 0x0000000000688947 */ /* 0x000fea0003800000 */
[-CC-:B------:R-:W-:Y:S01]  /*0a50*/  FFMA.RZ R3, R15, R13.reuse, R14.reuse ;  /* 0x0000000d0f037223 */ /* 0x180fe2000000c00e */
[----:B------:R-:W-:Y:S01]  /*0a60*/  IADD3 R12, PT, PT, R9, 0x20, RZ ;  /* 0x00000020090c7810 */ /* 0x000fe20007ffe0ff */
[-CC-:B------:R-:W-:Y:S01]  /*0a70*/  FFMA.RM R10, R15, R13.reuse, R14.reuse ;  /* 0x0000000d0f0a7223 */ /* 0x180fe2000000400e */
[----:B------:R-:W-:Y:S02]  /*0a80*/  ISETP.NE.AND P2, PT, R9, RZ, PT ;  /* 0x000000ff0900720c */ /* 0x000fe40003f45270 */
[----:B------:R-:W-:Y:S01]  /*0a90*/  LOP3.LUT R7, R3, 0x7fffff, RZ, 0xc0, !PT ;  /* 0x007fffff03077812 */ /* 0x000fe200078ec0ff */
[----:B------:R-:W-:Y:S01]  /*0aa0*/  FFMA.RP R3, R15, R13, R14 ;  /* 0x0000000d0f037223 */ /* 0x000fe2000000800e */
[----:B------:R-:W-:Y:S02]  /*0ab0*/  ISETP.NE.AND P1, PT, R9, RZ, PT ;  /* 0x000000ff0900720c */ /* 0x000fe40003f25270 */
[----:B------:R-:W-:Y:S02]  /*0ac0*/  LOP3.LUT R7, R7, 0x800000, RZ, 0xfc, !PT ;  /* 0x0080000007077812 */ /* 0x000fe400078efcff */
[----:B------:R-:W-:-:S02]  /*0ad0*/  IADD3 R9, PT, PT, -R9, RZ, RZ ;  /* 0x000000ff09097210 */ /* 0x000fc40007ffe1ff */
[----:B------:R-:W-:Y:S02]  /*0ae0*/  SHF.L.U32 R12, R7, R12, RZ ;  /* 0x0000000c070c7219 */ /* 0x000fe400000006ff */
[----:B------:R-:W-:Y:S02]  /*0af0*/  FSETP.NEU.FTZ.AND P0, PT, R3, R10, PT ;  /* 0x0000000a0300720b */ /* 0x000fe40003f1d000 */
[----:B------:R-:W-:Y:S02]  /*0b00*/  SEL R10, R9, RZ, P2 ;  /* 0x000000ff090a7207 */ /* 0x000fe40001000000 */
[----:B------:R-:W-:Y:S02]  /*0b10*/  ISETP.NE.AND P1, PT, R12, RZ, P1 ;  /* 0x000000ff0c00720c */ /* 0x000fe40000f25270 */
[----:B------:R-:W-:Y:S02]  /*0b20*/  SHF.R.U32.HI R10, RZ, R10, R7 ;  /* 0x0000000aff0a7219 */ /* 0x000fe40000011607 */
[----:B------:R-:W-:-:S02]  /*0b30*/  PLOP3.LUT P0, PT, P0, P1, PT, 0xf8, 0x8f ;  /* 0x00000000008f781c */ /* 0x000fc40000703f70 */
[----:B------:R-:W-:Y:S02]  /*0b40*/  SHF.R.U32.HI R12, RZ, 0x1, R10 ;  /* 0x00000001ff0c7819 */ /* 0x000fe4000001160a */
[----:B------:R-:W-:-:S04]  /*0b50*/  SEL R3, RZ, 0x1, !P0 ;  /* 0x00000001ff037807 */ /* 0x000fc80004000000 */
[----:B------:R-:W-:-:S04]  /*0b60*/  LOP3.LUT R3, R3, 0x1, R12, 0xf8, !PT ;  /* 0x0000000103037812 */ /* 0x000fc800078ef80c */
[----:B------:R-:W-:-:S05]  /*0b70*/  LOP3.LUT R3, R3, R10, RZ, 0xc0, !PT ;  /* 0x0000000a03037212 */ /* 0x000fca00078ec0ff */
[----:B------:R-:W-:-:S05]  /*0b80*/  IMAD.IADD R3, R12, 0x1, R3 ;  /* 0x000000010c037824 */ /* 0x000fca00078e0203 */
[----:B------:R-:W-:Y:S01]  /*0b90*/  LOP3.LUT R0, R3, R0, RZ, 0xfc, !PT ;  /* 0x0000000003007212 */ /* 0x000fe200078efcff */
[----:B------:R-:W-:Y:S06]  /*0ba0*/  BRA `(.L_x_11) ;  /* 0x0000000000107947 */ /* 0x000fec0003800000 */
.L_x_10:
[----:B------:R-:W-:-:S04]  /*0bb0*/  LOP3.LUT R0, R0, 0x80000000, RZ, 0xc0, !PT ;  /* 0x8000000000007812 */ /* 0x000fc800078ec0ff */
[----:B------:R-:W-:Y:S01]  /*0bc0*/  LOP3.LUT R0, R0, 0x7f800000, RZ, 0xfc, !PT ;  /* 0x7f80000000007812 */ /* 0x000fe200078efcff */
[----:B------:R-:W-:Y:S06]  /*0bd0*/  BRA `(.L_x_11) ;  /* 0x0000000000047947 */ /* 0x000fec0003800000 */
.L_x_9:
[----:B------:R-:W-:-:S07]  /*0be0*/  LEA R0, R10, R0, 0x17 ;  /* 0x000000000a007211 */ /* 0x000fce00078eb8ff */
.L_x_11:
[----:B------:R-:W-:Y:S05]  /*0bf0*/  BSYNC.RECONVERGENT B2 ;  /* 0x0000000000027941 */ /* 0x000fea0003800200 */
.L_x_8:
[----:B------:R-:W-:Y:S05]  /*0c00*/  BRA `(.L_x_12) ;  /* 0x0000000000207947 */ /* 0x000fea0003800000 */
.L_x_7:
[----:B------:R-:W-:-:S04]  /*0c10*/  LOP3.LUT R0, R11, 0x80000000, R10, 0x48, !PT ;  /* 0x800000000b007812 */ /* 0x000fc800078e480a */
[----:B------:R-:W-:Y:S01]  /*0c20*/  LOP3.LUT R0, R0, 0x7f800000, RZ, 0xfc, !PT ;  /* 0x7f80000000007812 */ /* 0x000fe200078efcff */
[----:B------:R-:W-:Y:S06]  /*0c30*/  BRA `(.L_x_12) ;  /* 0x0000000000147947 */ /* 0x000fec0003800000 */
.L_x_6:
[----:B------:R-:W-:Y:S01]  /*0c40*/  LOP3.LUT R0, R11, 0x80000000, R10, 0x48, !PT ;  /* 0x800000000b007812 */ /* 0x000fe200078e480a */
[----:B------:R-:W-:Y:S06]  /*0c50*/  BRA `(.L_x_12) ;  /* 0x00000000000c7947 */ /* 0x000fec0003800000 */
.L_x_5:
[----:B------:R-:W0:Y:S01]  /*0c60*/  MUFU.RSQ R0, -QNAN ;  /* 0xffc0000000007908 */ /* 0x000e220000001400 */
[----:B------:R-:W-:Y:S05]  /*0c70*/  BRA `(.L_x_12) ;  /* 0x0000000000047947 */ /* 0x000fea0003800000 */
.L_x_4:
[----:B------:R-:W-:-:S07]  /*0c80*/  FADD.FTZ R0, R9, R26 ;  /* 0x0000001a09007221 */ /* 0x000fce0000010000 */
.L_x_12:
[----:B------:R-:W-:Y:S05]  /*0c90*/  BSYNC.RECONVERGENT B1 ;  /* 0x0000000000017941 */ /* 0x000fea0003800200 */
.L_x_2:
[----:B------:R-:W-:-:S04]  /*0ca0*/  HFMA2 R9, -RZ, RZ, 0, 0 ;  /* 0x00000000ff097431 */ /* 0x000fc800000001ff */
[----:B0-----:R-:W-:Y:S05]  /*0cb0*/  RET.REL.NODEC R8 `(_Z14nn_Mish_kernelPfS_) ;  /* 0xfffffff008d07950 */ /* 0x001fea0003c3ffff */
.L_x_13:
[----:B------:R-:W-:-:S00]  /*0cc0*/  BRA `(.L_x_13) ;  /* 0xfffffffc00fc7947 */ /* 0x000fc0000383ffff */
[----:B------:R-:W-:-:S00]  /*0cd0*/  NOP ;  /* 0x0000000000007918 */ /* 0x000fc00000000000 */
        /* <DEDUP_REMOVED lines=10> */
.L_x_14:


//--------------------- .nv.shared.reserved.0     --------------------------
	.section	.nv.shared.reserved.0,"aw",@nobits
	.weak		__nv_reservedSMEM_offset_0_alias
	.size		__nv_reservedSMEM_offset_0_alias, 0, 64
	.other		__nv_reservedSMEM_offset_0_alias,@"STO_CUDA_RESERVED_SHARED STV_DEFAULT"
__nv_reservedSMEM_offset_0_alias:
	.zero		0
	.zero		64


//--------------------- .nv.global                --------------------------
	.section	.nv.global,"aw",@nobits
	.align	4
.nv.global:
	.type		result,@object
	.size		result,(one_plus_exp - result)
result:
	.zero		256
	.type		one_plus_exp,@object
	.size		one_plus_exp,(exp_neg_sp - one_plus_exp)
one_plus_exp:
	.zero		256
	.type		exp_neg_sp,@object
	.size		exp_neg_sp,(tanh_den - exp_neg_sp)
exp_neg_sp:
	.zero		256
	.type		tanh_den,@object
	.size		tanh_den,(x - tanh_den)
tanh_den:
	.zero		256
	.type		x,@object
	.size		x,(exp_sp - x)
x:
	.zero		256
	.type		exp_sp,@object
	.size		exp_sp,(tanh_out - exp_sp)
exp_sp:
	.zero		256
	.type		tanh_out,@object
	.size		tanh_out,(exp_x - tanh_out)
tanh_out:
	.zero		256
	.type		exp_x,@object
	.size		exp_x,(neg_sp - exp_x)
exp_x:
	.zero		256
	.type		neg_sp,@object
	.size		neg_sp,(softplus - neg_sp)
neg_sp:
	.zero		256
	.type		softplus,@object
	.size		softplus,(tanh_num - softplus)
softplus:
	.zero		256
	.type		tanh_num,@object
	.size		tanh_num,(.L_7 - tanh_num)
tanh_num:
	.zero		256
.L_7:


//--------------------- .nv.constant0._Z14nn_Mish_kernelPfS_ --------------------------
	.section	.nv.constant0._Z14nn_Mish_kernelPfS_,"a",@progbits
	.sectionflags	@""
	.align	4
.nv.constant0._Z14nn_Mish_kernelPfS_:
	.zero		912


//--------------------- SYMBOLS --------------------------

	.type		.nv.reservedSmem.offset0,@object
	.size		.nv.reservedSmem.offset0,0x4
